//
// Generated by NVIDIA NVVM Compiler
//
// Compiler Build ID: CL-36424714
// Cuda compilation tools, release 13.0, V13.0.88
// Based on NVVM 20.0.0
//

.version 9.0
.target sm_100
.address_size 64

	// .globl	_Z14hello_form_gpuv
.extern .func  (.param .b32 func_retval0) vprintf
(
	.param .b64 vprintf_param_0,
	.param .b64 vprintf_param_1
)
;
.global .align 1 .b8 $str[26] = {104, 101, 108, 108, 111, 32, 87, 111, 114, 108, 100, 32, 102, 111, 114, 109, 32, 116, 104, 101, 32, 71, 80, 85, 10};

.visible .entry _Z14hello_form_gpuv()
{
	.reg .b32 	%r<3>;
	.reg .b64 	%rd<3>;

	mov.u64 	%rd1, $str;
	cvta.global.u64 	%rd2, %rd1;
	{ // callseq 0, 0
	.param .b64 param0;
	st.param.b64 	[param0], %rd2;
	.param .b64 param1;
	st.param.b64 	[param1], 0;
	.param .b32 retval0;
	call.uni (retval0), 
	vprintf, 
	(
	param0, 
	param1
	);
	ld.param.b32 	%r1, [retval0];
	} // callseq 0
	ret;

}


// ===== COMPILED SASS (sm_100) =====

	.target	sm_100

	.elftype	@"ET_EXEC"


//--------------------- .note.nv.tkinfo           --------------------------
	.section	.note.nv.tkinfo,"",@"SHT_NOTE"
	.sectionflags	@"SHF_NOTE_NV_TKINFO"
	.tkinfo
        /*0018*/ 	.word	0x00000002
        /*0030*/ 	.string	""
        /*0030*/ 	.string	"ptxas"
        /*0030*/ 	.string	"Cuda compilation tools, release 13.0, V13.0.88"
        /*0030*/ 	.string	"Build cuda_13.0.r13.0/compiler.36424714_0"
        /*0030*/ 	.string	"-arch sm_100 -m 64 "



//--------------------- .note.nv.cuinfo           --------------------------
	.section	.note.nv.cuinfo,"",@"SHT_NOTE"
	.sectionflags	@"SHF_NOTE_NV_CUINFO"
        /*0018*/ 	.short	0x0002
        /*001a*/ 	.short	0x0064
        /*001c*/ 	.short	0x0082
	.zero		2


//--------------------- .nv.info                  --------------------------
	.section	.nv.info,"",@"SHT_CUDA_INFO"
	.align	4


	//----- nvinfo : EIATTR_REGCOUNT
	.align		4
        /*0000*/ 	.byte	0x04, 0x2f
        /*0002*/ 	.short	(.L_2 - .L_1)
	.align		4
.L_1:
        /*0004*/ 	.word	index@(_Z14hello_form_gpuv)
        /*0008*/ 	.word	0x00000018


	//----- nvinfo : EIATTR_FRAME_SIZE
	.align		4
.L_2:
        /*000c*/ 	.byte	0x04, 0x11
        /*000e*/ 	.short	(.L_4 - .L_3)
	.align		4
.L_3:
        /*0010*/ 	.word	index@(_Z14hello_form_gpuv)
        /*0014*/ 	.word	0x00000000


	//----- nvinfo : EIATTR_MIN_STACK_SIZE
	.align		4
.L_4:
        /*0018*/ 	.byte	0x04, 0x12
        /*001a*/ 	.short	(.L_6 - .L_5)
	.align		4
.L_5:
        /*001c*/ 	.word	index@(_Z14hello_form_gpuv)
        /*0020*/ 	.word	0x00000000
.L_6:


//--------------------- .nv.compat                --------------------------
	.section	.nv.compat,"",@"SHT_CUDA_COMPAT_INFO"
	.align	4
        /*0000*/ 	.byte	0x02, 0x09, 0x00, 0x00, 0x02, 0x02, 0x01, 0x00, 0x02, 0x05, 0x05, 0x00, 0x03, 0x07, 0x01, 0x01
        /*0010*/ 	.byte	0x02, 0x03, 0x00, 0x00, 0x02, 0x06, 0x01, 0x00, 0x04, 0x0b, 0x08, 0x00, 0x09, 0x00, 0x00, 0x00
        /*0020*/ 	.byte	0x00, 0x00, 0x00, 0x00


//--------------------- .nv.info._Z14hello_form_gpuv --------------------------
	.section	.nv.info._Z14hello_form_gpuv,"",@"SHT_CUDA_INFO"
	.sectionflags	@""
	.align	4


	//----- nvinfo : EIATTR_CUDA_API_VERSION
	.align		4
        /*0000*/ 	.byte	0x04, 0x37
        /*0002*/ 	.short	(.L_8 - .L_7)
.L_7:
        /*0004*/ 	.word	0x00000082


	//----- nvinfo : EIATTR_SPARSE_MMA_MASK
	.align		4
.L_8:
        /*0008*/ 	.byte	0x03, 0x50
        /*000a*/ 	.short	0x0000


	//----- nvinfo : EIATTR_MAXREG_COUNT
	.align		4
        /*000c*/ 	.byte	0x03, 0x1b
        /*000e*/ 	.short	0x00ff


	//----- nvinfo : EIATTR_EXTERNS
	.align		4
        /*0010*/ 	.byte	0x04, 0x0f
        /*0012*/ 	.short	(.L_10 - .L_9)


	//   ....[0]....
	.align		4
.L_9:
        /*0014*/ 	.word	index@(vprintf)


	//----- nvinfo : EIATTR_MERCURY_ISA_VERSION
	.align		4
.L_10:
        /*0018*/ 	.byte	0x03, 0x5f
        /*001a*/ 	.short	0x0101


	//----- nvinfo : EIATTR_VRC_CTA_INIT_COUNT
	.align		4
        /*001c*/ 	.byte	0x02, 0x4a
	.zero		1
	.zero		1


	//----- nvinfo : EIATTR_SYSCALL_OFFSETS
	.align		4
        /*0020*/ 	.byte	0x04, 0x46
        /*0022*/ 	.short	(.L_12 - .L_11)


	//   ....[0]....
.L_11:
        /*0024*/ 	.word	0x00000080


	//----- nvinfo : EIATTR_EXIT_INSTR_OFFSETS
	.align		4
.L_12:
        /*0028*/ 	.byte	0x04, 0x1c
        /*002a*/ 	.short	(.L_14 - .L_13)


	//   ....[0]....
.L_13:
        /*002c*/ 	.word	0x00000090


	//----- nvinfo : EIATTR_SW_WAR
	.align		4
.L_14:
        /*0030*/ 	.byte	0x04, 0x36
        /*0032*/ 	.short	(.L_16 - .L_15)
.L_15:
        /*0034*/ 	.word	0x00000008
.L_16:


//--------------------- .nv.callgraph             --------------------------
	.section	.nv.callgraph,"",@"SHT_CUDA_CALLGRAPH"
	.align	4
	.sectionentsize	8
	.align		4
        /*0000*/ 	.word	0x00000000
	.align		4
        /*0004*/ 	.word	0xffffffff
	.align		4
        /*0008*/ 	.word	index@(_Z14hello_form_gpuv)
	.align		4
        /*000c*/ 	.word	index@(vprintf)
	.align		4
        /*0010*/ 	.word	0x00000000
	.align		4
        /*0014*/ 	.word	0xfffffffe
	.align		4
        /*0018*/ 	.word	0x00000000
	.align		4
        /*001c*/ 	.word	0xfffffffd
	.align		4
        /*0020*/ 	.word	0x00000000
	.align		4
        /*0024*/ 	.word	0xfffffffc


//--------------------- .nv.constant4             --------------------------
	.section	.nv.constant4,"a",@progbits
	.align	8
	.align		8
.nv.constant4:
        /*0000*/ 	.dword	vprintf
	.align		8
        /*0008*/ 	.dword	$str


//--------------------- .text._Z14hello_form_gpuv --------------------------
	.section	.text._Z14hello_form_gpuv,"ax",@progbits
	.align	128
        .global         _Z14hello_form_gpuv
        .type           _Z14hello_form_gpuv,@function
        .size           _Z14hello_form_gpuv,(.L_x_2 - _Z14hello_form_gpuv)
        .other          _Z14hello_form_gpuv,@"STO_CUDA_ENTRY STV_DEFAULT"
_Z14hello_form_gpuv:
.text._Z14hello_form_gpuv:
[----:B------:R-:W0:Y:S01]  /*0000*/  LDC R1, c[0x0][0x37c] ;  /* 0x0000df00ff017b82 */ /* 0x000e220000000800 */
[----:B------:R-:W-:Y:S01]  /*0010*/  MOV R0, 0x0 ;  /* 0x0000000000007802 */ /* 0x000fe20000000f00 */
[----:B------:R-:W1:Y:S01]  /*0020*/  LDCU.64 UR4, c[0x4][0x8] ;  /* 0x01000100ff0477ac */ /* 0x000e620008000a00 */
[----:B------:R-:W-:-:S05]  /*0030*/  CS2R R6, SRZ ;  /* 0x0000000000067805 */ /* 0x000fca000001ff00 */
[----:B------:R2:W3:Y:S01]  /*0040*/  LDC.64 R2, c[0x4][R0] ;  /* 0x0100000000027b82 */ /* 0x0004e20000000a00 */
[----:B-1----:R-:W-:Y:S02]  /*0050*/  IMAD.U32 R4, RZ, RZ, UR4 ;  /* 0x00000004ff047e24 */ /* 0x002fe4000f8e00ff */
[----:B--2---:R-:W-:-:S07]  /*0060*/  IMAD.U32 R5, RZ, RZ, UR5 ;  /* 0x00000005ff057e24 */ /* 0x004fce000f8e00ff */
[----:B------:R-:W-:-:S07]  /*0070*/  LEPC R20, `(.L_x_0) ;  /* 0x000000001014794e */ /* 0x000fce0000000000 */
[----:B0--3--:R-:W-:Y:S05]  /*0080*/  CALL.ABS.NOINC R2 ;  /* 0x0000000002007343 */ /* 0x009fea0003c00000 */
.L_x_0:
[----:B------:R-:W-:Y:S05]  /*0090*/  EXIT ;  /* 0x000000000000794d */ /* 0x000fea0003800000 */
.L_x_1:
[----:B------:R-:W-:-:S00]  /*00a0*/  BRA `(.L_x_1) ;  /* 0xfffffffc00fc7947 */ /* 0x000fc0000383ffff */
[----:B------:R-:W-:-:S00]  /*00b0*/  NOP ;  /* 0x0000000000007918 */ /* 0x000fc00000000000 */
        /* <DEDUP_REMOVED lines=12> */
.L_x_2:


//--------------------- .nv.global.init           --------------------------
	.section	.nv.global.init,"aw",@progbits
.nv.global.init:
	.type		$str,@object
	.size		$str,(.L_0 - $str)
$str:
        /*0000*/ 	.byte	0x68, 0x65, 0x6c, 0x6c, 0x6f, 0x20, 0x57, 0x6f, 0x72, 0x6c, 0x64, 0x20, 0x66, 0x6f, 0x72, 0x6d
        /*0010*/ 	.byte	0x20, 0x74, 0x68, 0x65, 0x20, 0x47, 0x50, 0x55, 0x0a, 0x00
.L_0:


//--------------------- .nv.shared.reserved.0     --------------------------
	.section	.nv.shared.reserved.0,"aw",@nobits
	.weak		__nv_reservedSMEM_offset_0_alias
	.size		__nv_reservedSMEM_offset_0_alias, 0, 64
	.other		__nv_reservedSMEM_offset_0_alias,@"STO_CUDA_RESERVED_SHARED STV_DEFAULT"
__nv_reservedSMEM_offset_0_alias:
	.zero		0
	.zero		64


//--------------------- .nv.constant0._Z14hello_form_gpuv --------------------------
	.section	.nv.constant0._Z14hello_form_gpuv,"a",@progbits
	.sectionflags	@""
	.align	4
.nv.constant0._Z14hello_form_gpuv:
	.zero		896


//--------------------- SYMBOLS --------------------------

	.type		.nv.reservedSmem.offset0,@object
	.size		.nv.reservedSmem.offset0,0x4
	.type		vprintf,@function
